	.headerflags	@"EF_CUDA_TEXMODE_UNIFIED EF_CUDA_64BIT_ADDRESS EF_CUDA_ACCELERATORS EF_CUDA_SM90 EF_CUDA_VIRTUAL_SM(EF_CUDA_SM90)"
	.elftype	@"ET_EXEC"


//--------------------- .nv.info                  --------------------------
	.section	.nv.info,"",@"SHT_CUDA_INFO"
	.align	4


	//----- nvinfo : EIATTR_REGCOUNT
	.align		4
        /*0000*/ 	.byte	0x04, 0x2f
        /*0002*/ 	.short	(.L_3 - .L_2)
	.align		4
.L_2:
        /*0004*/ 	.word	index@(triton_poi_fused_cat_49)
        /*0008*/ 	.word	0x0000001b


	//----- nvinfo : EIATTR_MIN_STACK_SIZE
	.align		4
.L_3:
        /*000c*/ 	.byte	0x04, 0x12
        /*000e*/ 	.short	(.L_5 - .L_4)
	.align		4
.L_4:
        /*0010*/ 	.word	index@(triton_poi_fused_cat_49)
        /*0014*/ 	.word	0x00000000


	//----- nvinfo : EIATTR_FRAME_SIZE
	.align		4
.L_5:
        /*0018*/ 	.byte	0x04, 0x11
        /*001a*/ 	.short	(.L_7 - .L_6)
	.align		4
.L_6:
        /*001c*/ 	.word	index@(triton_poi_fused_cat_49)
        /*0020*/ 	.word	0x00000000


	//----- nvinfo : EIATTR_MIN_STACK_SIZE
	.align		4
.L_7:
        /*0024*/ 	.byte	0x04, 0x12
        /*0026*/ 	.short	(.L_9 - .L_8)
	.align		4
.L_8:
        /*0028*/ 	.word	index@(triton_poi_fused_cat_49)
        /*002c*/ 	.word	0x00000000
.L_9:


//--------------------- .nv.info.triton_poi_fused_cat_49 --------------------------
	.section	.nv.info.triton_poi_fused_cat_49,"",@"SHT_CUDA_INFO"
	.sectionflags	@""
	.align	4


	//----- nvinfo : EIATTR_CUDA_API_VERSION
	.align		4
        /*0000*/ 	.byte	0x04, 0x37
        /*0002*/ 	.short	(.L_11 - .L_10)
.L_10:
        /*0004*/ 	.word	0x0000007c


	//----- nvinfo : EIATTR_KPARAM_INFO
	.align		4
.L_11:
        /*0008*/ 	.byte	0x04, 0x17
        /*000a*/ 	.short	(.L_13 - .L_12)
.L_12:
        /*000c*/ 	.word	0x00000000
        /*0010*/ 	.short	0x0008
        /*0012*/ 	.short	0x0040
        /*0014*/ 	.byte	0x00, 0xf0, 0x11, 0x00


	//----- nvinfo : EIATTR_KPARAM_INFO
	.align		4
.L_13:
        /*0018*/ 	.byte	0x04, 0x17
        /*001a*/ 	.short	(.L_15 - .L_14)
.L_14:
        /*001c*/ 	.word	0x00000000
        /*0020*/ 	.short	0x0007
        /*0022*/ 	.short	0x0038
        /*0024*/ 	.byte	0x00, 0xf4, 0x21, 0x00


	//----- nvinfo : EIATTR_KPARAM_INFO
	.align		4
.L_15:
        /*0028*/ 	.byte	0x04, 0x17
        /*002a*/ 	.short	(.L_17 - .L_16)
.L_16:
        /*002c*/ 	.word	0x00000000
        /*0030*/ 	.short	0x0006
        /*0032*/ 	.short	0x0030
        /*0034*/ 	.byte	0x00, 0xf4, 0x21, 0x00


	//----- nvinfo : EIATTR_KPARAM_INFO
	.align		4
.L_17:
        /*0038*/ 	.byte	0x04, 0x17
        /*003a*/ 	.short	(.L_19 - .L_18)
.L_18:
        /*003c*/ 	.word	0x00000000
        /*0040*/ 	.short	0x0005
        /*0042*/ 	.short	0x0028
        /*0044*/ 	.byte	0x00, 0xf4, 0x21, 0x00


	//----- nvinfo : EIATTR_KPARAM_INFO
	.align		4
.L_19:
        /*0048*/ 	.byte	0x04, 0x17
        /*004a*/ 	.short	(.L_21 - .L_20)
.L_20:
        /*004c*/ 	.word	0x00000000
        /*0050*/ 	.short	0x0004
        /*0052*/ 	.short	0x0020
        /*0054*/ 	.byte	0x00, 0xf4, 0x21, 0x00


	//----- nvinfo : EIATTR_KPARAM_INFO
	.align		4
.L_21:
        /*0058*/ 	.byte	0x04, 0x17
        /*005a*/ 	.short	(.L_23 - .L_22)
.L_22:
        /*005c*/ 	.word	0x00000000
        /*0060*/ 	.short	0x0003
        /*0062*/ 	.short	0x0018
        /*0064*/ 	.byte	0x00, 0xf4, 0x21, 0x00


	//----- nvinfo : EIATTR_KPARAM_INFO
	.align		4
.L_23:
        /*0068*/ 	.byte	0x04, 0x17
        /*006a*/ 	.short	(.L_25 - .L_24)
.L_24:
        /*006c*/ 	.word	0x00000000
        /*0070*/ 	.short	0x0002
        /*0072*/ 	.short	0x0010
        /*0074*/ 	.byte	0x00, 0xf4, 0x21, 0x00


	//----- nvinfo : EIATTR_KPARAM_INFO
	.align		4
.L_25:
        /*0078*/ 	.byte	0x04, 0x17
        /*007a*/ 	.short	(.L_27 - .L_26)
.L_26:
        /*007c*/ 	.word	0x00000000
        /*0080*/ 	.short	0x0001
        /*0082*/ 	.short	0x0008
        /*0084*/ 	.byte	0x00, 0xf4, 0x21, 0x00


	//----- nvinfo : EIATTR_KPARAM_INFO
	.align		4
.L_27:
        /*0088*/ 	.byte	0x04, 0x17
        /*008a*/ 	.short	(.L_29 - .L_28)
.L_28:
        /*008c*/ 	.word	0x00000000
        /*0090*/ 	.short	0x0000
        /*0092*/ 	.short	0x0000
        /*0094*/ 	.byte	0x00, 0xf4, 0x21, 0x00


	//----- nvinfo : EIATTR_SPARSE_MMA_MASK
	.align		4
.L_29:
        /*0098*/ 	.byte	0x03, 0x50
        /*009a*/ 	.short	0x0000


	//----- nvinfo : EIATTR_MAXREG_COUNT
	.align		4
        /*009c*/ 	.byte	0x03, 0x1b
        /*009e*/ 	.short	0x00ff


	//----- nvinfo : EIATTR_EXIT_INSTR_OFFSETS
	.align		4
        /*00a0*/ 	.byte	0x04, 0x1c
        /*00a2*/ 	.short	(.L_31 - .L_30)


	//   ....[0]....
.L_30:
        /*00a4*/ 	.word	0x00000530


	//   ....[1]....
        /*00a8*/ 	.word	0x00000550


	//----- nvinfo : EIATTR_REQNTID
	.align		4
.L_31:
        /*00ac*/ 	.byte	0x04, 0x10
        /*00ae*/ 	.short	(.L_33 - .L_32)
.L_32:
        /*00b0*/ 	.word	0x00000080
        /*00b4*/ 	.word	0x00000001
        /*00b8*/ 	.word	0x00000001


	//----- nvinfo : EIATTR_CBANK_PARAM_SIZE
	.align		4
.L_33:
        /*00bc*/ 	.byte	0x03, 0x19
        /*00be*/ 	.short	0x0044


	//----- nvinfo : EIATTR_PARAM_CBANK
	.align		4
        /*00c0*/ 	.byte	0x04, 0x0a
        /*00c2*/ 	.short	(.L_35 - .L_34)
	.align		4
.L_34:
        /*00c4*/ 	.word	index@(.nv.constant0.triton_poi_fused_cat_49)
        /*00c8*/ 	.short	0x0210
        /*00ca*/ 	.short	0x0044


	//----- nvinfo : EIATTR_SW_WAR
	.align		4
.L_35:
        /*00cc*/ 	.byte	0x04, 0x36
        /*00ce*/ 	.short	(.L_37 - .L_36)
.L_36:
        /*00d0*/ 	.word	0x00000008
.L_37:


//--------------------- .nv.callgraph             --------------------------
	.section	.nv.callgraph,"",@"SHT_CUDA_CALLGRAPH"
	.align	4
	.sectionentsize	8
	.align		4
        /*0000*/ 	.word	0x00000000
	.align		4
        /*0004*/ 	.word	0xffffffff
	.align		4
        /*0008*/ 	.word	0x00000000
	.align		4
        /*000c*/ 	.word	0xfffffffe
	.align		4
        /*0010*/ 	.word	0x00000000
	.align		4
        /*0014*/ 	.word	0xfffffffd
	.align		4
        /*0018*/ 	.word	0x00000000
	.align		4
        /*001c*/ 	.word	0xfffffffc


//--------------------- .nv.constant4             --------------------------
	.section	.nv.constant4,"a",@progbits
	.align	8
	.align		8
.nv.constant4:
        /*0000*/ 	.dword	_$_str
	.align		8
        /*0008*/ 	.dword	_$_str_$_2


//--------------------- .text.triton_poi_fused_cat_49 --------------------------
	.section	.text.triton_poi_fused_cat_49,"ax",@progbits
	.align	128
        .global         triton_poi_fused_cat_49
        .type           triton_poi_fused_cat_49,@function
        .size           triton_poi_fused_cat_49,(.L_x_1 - triton_poi_fused_cat_49)
        .other          triton_poi_fused_cat_49,@"STO_CUDA_ENTRY STV_DEFAULT"
triton_poi_fused_cat_49:
.text.triton_poi_fused_cat_49:
[----:B------:R-:W0:Y:S01]  /*0000*/  LDC R1, c[0x0][0x28] ;  /* 0x00000a00ff017b82 */ /* 0x000e220000000800 */
[----:B------:R-:W1:Y:S01]  /*0010*/  S2R R10, SR_TID.X ;  /* 0x00000000000a7919 */ /* 0x000e620000002100 */
[----:B------:R-:W-:Y:S01]  /*0020*/  IMAD.MOV.U32 R8, RZ, RZ, RZ ;  /* 0x000000ffff087224 */ /* 0x000fe200078e00ff */
[----:B------:R-:W-:-:S05]  /*0030*/  ULDC.64 UR4, c[0x0][0x208] ;  /* 0x0000820000047ab9 */ /* 0x000fca0000000a00 */
[----:B------:R-:W2:Y:S01]  /*0040*/  LDC.64 R14, c[0x0][0x220] ;  /* 0x00008800ff0e7b82 */ /* 0x000ea20000000a00 */
[----:B------:R-:W3:Y:S01]  /*0050*/  S2R R3, SR_CTAID.X ;  /* 0x0000000000037919 */ /* 0x000ee20000002500 */
[----:B------:R-:W-:-:S06]  /*0060*/  ULDC.64 UR6, c[0x0][0x218] ;  /* 0x0000860000067ab9 */ /* 0x000fcc0000000a00 */
[----:B------:R-:W4:Y:S08]  /*0070*/  LDC.64 R6, c[0x0][0x230] ;  /* 0x00008c00ff067b82 */ /* 0x000f300000000a00 */
[----:B------:R-:W5:Y:S01]  /*0080*/  LDC.64 R4, c[0x0][0x238] ;  /* 0x00008e00ff047b82 */ /* 0x000f620000000a00 */
[----:B-1----:R-:W-:-:S05]  /*0090*/  LOP3.LUT R10, R10, 0x7f, RZ, 0xc0, !PT ;  /* 0x0000007f0a0a7812 */ /* 0x002fca00078ec0ff */
[----:B---3--:R-:W-:Y:S02]  /*00a0*/  IMAD R10, R3, 0x80, R10 ;  /* 0x00000080030a7824 */ /* 0x008fe400078e020a */
[----:B------:R-:W1:Y:S02]  /*00b0*/  LDC.64 R2, c[0x0][0x228] ;  /* 0x00008a00ff027b82 */ /* 0x000e640000000a00 */
[----:B------:R-:W-:-:S05]  /*00c0*/  IMAD.HI R18, R10, 0x4ec4ec4f, RZ ;  /* 0x4ec4ec4f0a127827 */ /* 0x000fca00078e02ff */
[----:B------:R-:W-:-:S04]  /*00d0*/  SHF.R.U32.HI R21, RZ, 0x1f, R18 ;  /* 0x0000001fff157819 */ /* 0x000fc80000011612 */
[----:B------:R-:W-:-:S05]  /*00e0*/  LEA.HI.SX32 R19, R18, R21, 0x19 ;  /* 0x0000001512137211 */ /* 0x000fca00078fcaff */
[----:B------:R-:W-:-:S04]  /*00f0*/  IMAD R11, R19, -0x1a0, R10 ;  /* 0xfffffe60130b7824 */ /* 0x000fc800078e020a */
[C---:B------:R-:W-:Y:S02]  /*0100*/  VIADD R0, R11.reuse, 0xffffff30 ;  /* 0xffffff300b007836 */ /* 0x040fe40000000000 */
[----:B-1----:R-:W-:-:S03]  /*0110*/  IMAD.WIDE R2, R11, 0x4, R2 ;  /* 0x000000040b027825 */ /* 0x002fc600078e0202 */
[----:B------:R-:W-:-:S04]  /*0120*/  ISETP.GE.U32.AND P1, PT, R0, 0x68, PT ;  /* 0x000000680000780c */ /* 0x000fc80003f26070 */
[----:B------:R-:W-:-:S13]  /*0130*/  ISETP.LT.AND P0, PT, R10, 0x6800, !P1 ;  /* 0x000068000a00780c */ /* 0x000fda0004f01270 */
[----:B------:R1:W3:Y:S01]  /*0140*/  @P0 LDG.E.EL R8, desc[UR4][R2.64+-0x340] ;  /* 0xfffcc00402080981 */ /* 0x0002e2000c2e1900 */
[----:B------:R-:W-:Y:S01]  /*0150*/  IMAD R0, R19, 0x68, RZ ;  /* 0x0000006813007824 */ /* 0x000fe200078e02ff */
[----:B------:R-:W-:Y:S01]  /*0160*/  SHF.R.S32.HI R13, RZ, 0x1f, R11 ;  /* 0x0000001fff0d7819 */ /* 0x000fe2000001140b */
[----:B--2---:R-:W-:Y:S01]  /*0170*/  IMAD.WIDE R16, R11, 0x4, R14 ;  /* 0x000000040b107825 */ /* 0x004fe200078e020e */
[----:B------:R-:W-:Y:S01]  /*0180*/  LEA.HI.SX32 R18, R18, R21, 0x15 ;  /* 0x0000001512127211 */ /* 0x000fe200078faaff */
[----:B------:R-:W2:Y:S01]  /*0190*/  LDC.64 R14, c[0x0][0x240] ;  /* 0x00009000ff0e7b82 */ /* 0x000ea20000000a00 */
[----:B------:R-:W-:-:S04]  /*01a0*/  IADD3 R12, P2, R11, R0, RZ ;  /* 0x000000000b0c7210 */ /* 0x000fc80007f5e0ff */
[----:B------:R-:W-:-:S03]  /*01b0*/  LEA.HI.X.SX32 R13, R0, R13, 0x1, P2 ;  /* 0x0000000d000d7211 */ /* 0x000fc600010f0eff */
[----:B-1----:R-:W1:Y:S01]  /*01c0*/  LDC.64 R2, c[0x0][0x210] ;  /* 0x00008400ff027b82 */ /* 0x002e620000000a00 */
[----:B----4-:R-:W-:-:S04]  /*01d0*/  IMAD.WIDE R6, R11, 0x4, R6 ;  /* 0x000000040b067825 */ /* 0x010fc800078e0206 */
[----:B-----5:R-:W-:Y:S01]  /*01e0*/  IMAD.WIDE R22, R11, 0x4, R4 ;  /* 0x000000040b167825 */ /* 0x020fe200078e0204 */
[----:B------:R-:W-:-:S03]  /*01f0*/  ISETP.GE.AND P4, PT, R10, 0x6800, PT ;  /* 0x000068000a00780c */ /* 0x000fc60003f86270 */
[----:B------:R-:W-:Y:S01]  /*0200*/  IMAD.MOV.U32 R4, RZ, RZ, RZ ;  /* 0x000000ffff047224 */ /* 0x000fe200078e00ff */
[----:B---3--:R-:W-:Y:S02]  /*0210*/  SEL R9, R8, RZ, P0 ;  /* 0x000000ff08097207 */ /* 0x008fe40000000000 */
[----:B------:R-:W-:-:S03]  /*0220*/  LEA R8, P2, R12, UR6, 0x2 ;  /* 0x000000060c087c11 */ /* 0x000fc6000f8410ff */
[----:B------:R-:W-:Y:S01]  /*0230*/  FADD R0, R9, 9.9999997473787516356e-06 ;  /* 0x3727c5ac09007421 */ /* 0x000fe20000000000 */
[----:B------:R-:W-:Y:S02]  /*0240*/  LEA.HI.X R9, R12, UR7, R13, 0x2, P2 ;  /* 0x000000070c097c11 */ /* 0x000fe400090f140d */
[----:B------:R-:W-:-:S03]  /*0250*/  LEA.HI R12, R19, R19, RZ, 0x4 ;  /* 0x00000013130c7211 */ /* 0x000fc600078f20ff */
[----:B------:R-:W3:Y:S01]  /*0260*/  MUFU.SQRT R0, R0 ;  /* 0x0000000000007308 */ /* 0x000ee20000002000 */
[----:B------:R-:W-:Y:S02]  /*0270*/  LOP3.LUT R20, R12, 0xfffffff0, RZ, 0xc0, !PT ;  /* 0xfffffff00c147812 */ /* 0x000fe400078ec0ff */
[----:B------:R-:W-:-:S03]  /*0280*/  CS2R R12, SRZ ;  /* 0x00000000000c7805 */ /* 0x000fc6000001ff00 */
[----:B------:R-:W-:-:S03]  /*0290*/  IMAD.IADD R24, R19, 0x1, -R20 ;  /* 0x0000000113187824 */ /* 0x000fc600078e0a14 */
[----:B------:R4:W5:Y:S01]  /*02a0*/  @P0 LDG.E.EL R13, desc[UR4][R8.64+-0x340] ;  /* 0xfffcc004080d0981 */ /* 0x000962000c2e1900 */
[----:B------:R-:W-:-:S03]  /*02b0*/  IMAD.MOV.U32 R19, RZ, RZ, RZ ;  /* 0x000000ffff137224 */ /* 0x000fc600078e00ff */
[----:B------:R-:W5:Y:S01]  /*02c0*/  @P0 LDG.E.EL R12, desc[UR4][R16.64+-0x340] ;  /* 0xfffcc004100c0981 */ /* 0x000f62000c2e1900 */
[----:B------:R-:W-:Y:S01]  /*02d0*/  IMAD.MOV.U32 R20, RZ, RZ, RZ ;  /* 0x000000ffff147224 */ /* 0x000fe200078e00ff */
[C---:B------:R-:W-:Y:S01]  /*02e0*/  ISETP.GE.AND P2, PT, R11.reuse, 0xd0, PT ;  /* 0x000000d00b00780c */ /* 0x040fe20003f46270 */
[----:B------:R-:W-:Y:S01]  /*02f0*/  IMAD R5, R11, 0x10, R24 ;  /* 0x000000100b057824 */ /* 0x000fe200078e0218 */
[----:B---3--:R-:W-:Y:S01]  /*0300*/  FSETP.GT.AND P6, PT, R0, 8.50705917302346158658e+37, PT ;  /* 0x7e8000000000780b */ /* 0x008fe20003fc4000 */
[----:B------:R3:W5:Y:S01]  /*0310*/  @P0 LDG.E.EL R19, desc[UR4][R6.64+-0x340] ;  /* 0xfffcc00406130981 */ /* 0x000762000c2e1900 */
[----:B----4-:R-:W-:-:S03]  /*0320*/  IMAD.MOV.U32 R9, RZ, RZ, 0x3e800000 ;  /* 0x3e800000ff097424 */ /* 0x010fc600078e00ff */
[----:B------:R-:W4:Y:S01]  /*0330*/  @P0 LDG.E.EL R20, desc[UR4][R22.64+-0x340] ;  /* 0xfffcc00416140981 */ /* 0x000f22000c2e1900 */
[----:B------:R-:W-:Y:S01]  /*0340*/  ISETP.LT.AND P3, PT, R10, 0x6800, !P2 ;  /* 0x000068000a00780c */ /* 0x000fe20005761270 */
[----:B------:R-:W-:Y:S01]  /*0350*/  IMAD R5, R18, 0xd00, R5 ;  /* 0x00000d0012057824 */ /* 0x000fe200078e0205 */
[----:B------:R-:W-:Y:S02]  /*0360*/  FSETP.GEU.AND P5, PT, R0, 1.175494350822287508e-38, PT ;  /* 0x008000000000780b */ /* 0x000fe40003fae000 */
[----:B------:R-:W-:Y:S01]  /*0370*/  FSEL R9, R9, 1, P6 ;  /* 0x3f80000009097808 */ /* 0x000fe20003000000 */
[----:B-1----:R-:W-:-:S04]  /*0380*/  IMAD.WIDE R2, R5, 0x4, R2 ;  /* 0x0000000405027825 */ /* 0x002fc800078e0202 */
[----:B------:R-:W-:Y:S01]  /*0390*/  @P6 FMUL R0, R0, 0.25 ;  /* 0x3e80000000006820 */ /* 0x000fe20000400000 */
[----:B------:R-:W-:Y:S01]  /*03a0*/  ISETP.GT.AND P6, PT, R11, 0x137, !P4 ;  /* 0x000001370b00780c */ /* 0x000fe200067c4270 */
[----:B------:R-:W-:Y:S02]  /*03b0*/  IMAD R5, R18, 0xd00, R5 ;  /* 0x00000d0012057824 */ /* 0x000fe400078e0205 */
[----:B---3--:R-:W-:Y:S02]  /*03c0*/  IMAD.MOV.U32 R7, RZ, RZ, RZ ;  /* 0x000000ffff077224 */ /* 0x008fe400078e00ff */
[----:B--2---:R-:W-:Y:S01]  /*03d0*/  IMAD.WIDE R14, R5, 0x4, R14 ;  /* 0x00000004050e7825 */ /* 0x004fe200078e020e */
[----:B------:R1:W2:Y:S07]  /*03e0*/  @P3 LDG.E.EL R4, desc[UR4][R2.64] ;  /* 0x0000000402043981 */ /* 0x0002ae000c2e1900 */
[----:B------:R-:W3:Y:S01]  /*03f0*/  @P6 LDG.E.EL R7, desc[UR4][R14.64] ;  /* 0x000000040e076981 */ /* 0x000ee2000c2e1900 */
[----:B------:R-:W-:Y:S01]  /*0400*/  @!P5 FMUL R0, R0, 16777216 ;  /* 0x4b8000000000d820 */ /* 0x000fe20000400000 */
[----:B------:R-:W-:Y:S01]  /*0410*/  @!P5 FMUL R9, R9, 16777216 ;  /* 0x4b8000000909d820 */ /* 0x000fe20000400000 */
[----:B-1----:R-:W1:Y:S04]  /*0420*/  LDC.64 R2, c[0x0][0x248] ;  /* 0x00009200ff027b82 */ /* 0x002e680000000a00 */
[----:B------:R-:W1:Y:S02]  /*0430*/  MUFU.RCP R0, R0 ;  /* 0x0000000000007308 */ /* 0x000e640000001000 */
[----:B01----:R-:W-:Y:S01]  /*0440*/  FMUL R6, R0, R9 ;  /* 0x0000000900067220 */ /* 0x003fe20000400000 */
[----:B------:R-:W-:Y:S01]  /*0450*/  IMAD.WIDE R2, R10, 0x4, R2 ;  /* 0x000000040a027825 */ /* 0x000fe200078e0202 */
[----:B-----5:R-:W-:-:S02]  /*0460*/  SEL R5, R13, RZ, P0 ;  /* 0x000000ff0d057207 */ /* 0x020fc40000000000 */
[----:B------:R-:W-:-:S05]  /*0470*/  SEL R12, R12, RZ, P0 ;  /* 0x000000ff0c0c7207 */ /* 0x000fca0000000000 */
[----:B------:R-:W-:Y:S01]  /*0480*/  FADD R5, R5, -R12 ;  /* 0x8000000c05057221 */ /* 0x000fe20000000000 */
[----:B------:R-:W-:Y:S02]  /*0490*/  SEL R19, R19, RZ, P0 ;  /* 0x000000ff13137207 */ /* 0x000fe40000000000 */
[----:B----4-:R-:W-:Y:S01]  /*04a0*/  SEL R20, R20, RZ, P0 ;  /* 0x000000ff14147207 */ /* 0x010fe20000000000 */
[----:B------:R-:W-:Y:S01]  /*04b0*/  FMUL R5, R5, R6 ;  /* 0x0000000605057220 */ /* 0x000fe20000400000 */
[----:B------:R-:W-:-:S03]  /*04c0*/  ISETP.GE.AND P0, PT, R11, 0x138, PT ;  /* 0x000001380b00780c */ /* 0x000fc60003f06270 */
[----:B------:R-:W-:-:S05]  /*04d0*/  FFMA R20, R5, R19, R20 ;  /* 0x0000001305147223 */ /* 0x000fca0000000014 */
[----:B------:R-:W-:-:S04]  /*04e0*/  FSETP.GEU.AND P5, PT, R20, RZ, PT ;  /* 0x000000ff1400720b */ /* 0x000fc80003fae000 */
[----:B------:R-:W-:Y:S02]  /*04f0*/  FSEL R20, R20, RZ, P5 ;  /* 0x000000ff14147208 */ /* 0x000fe40002800000 */
[----:B--2---:R-:W-:Y:S02]  /*0500*/  SEL R5, R4, RZ, P3 ;  /* 0x000000ff04057207 */ /* 0x004fe40001800000 */
[----:B------:R-:W-:Y:S02]  /*0510*/  @P2 SEL R5, R20, RZ, !P1 ;  /* 0x000000ff14052207 */ /* 0x000fe40004800000 */
[----:B---3--:R-:W-:Y:S01]  /*0520*/  @P0 SEL R5, R7, RZ, P6 ;  /* 0x000000ff07050207 */ /* 0x008fe20003000000 */
[----:B------:R-:W-:Y:S06]  /*0530*/  @P4 EXIT ;  /* 0x000000000000494d */ /* 0x000fec0003800000 */
[----:B------:R-:W-:Y:S01]  /*0540*/  STG.E desc[UR4][R2.64], R5 ;  /* 0x0000000502007986 */ /* 0x000fe2000c101904 */
[----:B------:R-:W-:Y:S05]  /*0550*/  EXIT ;  /* 0x000000000000794d */ /* 0x000fea0003800000 */
.L_x_0:
[----:B------:R-:W-:-:S00]  /*0560*/  BRA `(.L_x_0) ;  /* 0xfffffffc00fc7947 */ /* 0x000fc0000383ffff */
[----:B------:R-:W-:-:S00]  /*0570*/  NOP ;  /* 0x0000000000007918 */ /* 0x000fc00000000000 */
        /* <DEDUP_REMOVED lines=8> */
.L_x_1:


//--------------------- .nv.global.init           --------------------------
	.section	.nv.global.init,"aw",@progbits
.nv.global.init:
	.type		_$_str,@object
	.size		_$_str,(_$_str_$_2 - _$_str)
_$_str:
        /*0000*/ 	.byte	0x5f, 0x5f, 0x43, 0x55, 0x44, 0x41, 0x5f, 0x46, 0x54, 0x5a, 0x00
	.type		_$_str_$_2,@object
	.size		_$_str_$_2,(.L_1 - _$_str_$_2)
_$_str_$_2:
        /*000b*/ 	.byte	0x5f, 0x5f, 0x43, 0x55, 0x44, 0x41, 0x5f, 0x50, 0x52, 0x45, 0x43, 0x5f, 0x53, 0x51, 0x52, 0x54
        /*001b*/ 	.byte	0x00
.L_1:


//--------------------- .nv.constant0.triton_poi_fused_cat_49 --------------------------
	.section	.nv.constant0.triton_poi_fused_cat_49,"a",@progbits
	.sectionflags	@""
	.align	4
.nv.constant0.triton_poi_fused_cat_49:
	.zero		596
